//
// Generated by NVIDIA NVVM Compiler
//
// Compiler Build ID: CL-36424714
// Cuda compilation tools, release 13.0, V13.0.88
// Based on NVVM 20.0.0
//

.version 9.0
.target sm_100
.address_size 64

	// .globl	_Z4testPK6VectorPPS_iPj

.visible .entry _Z4testPK6VectorPPS_iPj(
	.param .u64 .ptr .align 1 _Z4testPK6VectorPPS_iPj_param_0,
	.param .u64 .ptr .align 1 _Z4testPK6VectorPPS_iPj_param_1,
	.param .u32 _Z4testPK6VectorPPS_iPj_param_2,
	.param .u64 .ptr .align 1 _Z4testPK6VectorPPS_iPj_param_3
)
{
	.reg .pred 	%p<2>;
	.reg .b32 	%r<12>;
	.reg .b32 	%f<2>;
	.reg .b64 	%rd<14>;

	ld.param.u64 	%rd1, [_Z4testPK6VectorPPS_iPj_param_0];
	ld.param.u64 	%rd2, [_Z4testPK6VectorPPS_iPj_param_1];
	ld.param.u32 	%r2, [_Z4testPK6VectorPPS_iPj_param_2];
	mov.u32 	%r3, %ctaid.x;
	mov.u32 	%r4, %ntid.x;
	mov.u32 	%r5, %tid.x;
	mad.lo.s32 	%r1, %r3, %r4, %r5;
	setp.ge.s32 	%p1, %r1, %r2;
	@%p1 bra 	$L__BB0_2;
	cvta.to.global.u64 	%rd3, %rd1;
	cvta.to.global.u64 	%rd4, %rd2;
	shr.s32 	%r6, %r1, 31;
	shr.u32 	%r7, %r6, 26;
	add.s32 	%r8, %r1, %r7;
	and.b32  	%r9, %r8, -64;
	sub.s32 	%r10, %r1, %r9;
	shr.s32 	%r11, %r8, 6;
	mul.wide.s32 	%rd5, %r11, 256;
	add.s64 	%rd6, %rd3, %rd5;
	mul.wide.s32 	%rd7, %r10, 4;
	add.s64 	%rd8, %rd6, %rd7;
	ld.global.nc.f32 	%f1, [%rd8];
	mul.wide.s32 	%rd9, %r11, 8;
	add.s64 	%rd10, %rd4, %rd9;
	ld.global.nc.u64 	%rd11, [%rd10];
	cvta.to.global.u64 	%rd12, %rd11;
	add.s64 	%rd13, %rd12, %rd7;
	st.global.f32 	[%rd13], %f1;
$L__BB0_2:
	ret;

}
	// .globl	_Z3d2hPK6VectorPPS_i
.visible .entry _Z3d2hPK6VectorPPS_i(
	.param .u64 .ptr .align 1 _Z3d2hPK6VectorPPS_i_param_0,
	.param .u64 .ptr .align 1 _Z3d2hPK6VectorPPS_i_param_1,
	.param .u32 _Z3d2hPK6VectorPPS_i_param_2
)
{
	.reg .pred 	%p<2>;
	.reg .b32 	%r<13>;
	.reg .b64 	%rd<9>;

	ld.param.u64 	%rd1, [_Z3d2hPK6VectorPPS_i_param_1];
	ld.param.u32 	%r2, [_Z3d2hPK6VectorPPS_i_param_2];
	mov.u32 	%r3, %ctaid.x;
	mov.u32 	%r4, %ntid.x;
	mov.u32 	%r5, %tid.x;
	mad.lo.s32 	%r1, %r3, %r4, %r5;
	setp.ge.s32 	%p1, %r1, %r2;
	@%p1 bra 	$L__BB1_2;
	cvta.to.global.u64 	%rd2, %rd1;
	shr.s32 	%r6, %r1, 31;
	shr.u32 	%r7, %r6, 27;
	add.s32 	%r8, %r1, %r7;
	and.b32  	%r9, %r8, -32;
	sub.s32 	%r10, %r1, %r9;
	shr.s32 	%r11, %r8, 5;
	mul.wide.s32 	%rd3, %r11, 8;
	add.s64 	%rd4, %rd2, %rd3;
	ld.global.nc.u64 	%rd5, [%rd4];
	cvta.to.global.u64 	%rd6, %rd5;
	mul.wide.s32 	%rd7, %r10, 4;
	add.s64 	%rd8, %rd6, %rd7;
	mov.b32 	%r12, 1036831949;
	st.global.u32 	[%rd8], %r12;
	st.global.u32 	[%rd8+4], %r12;
$L__BB1_2:
	ret;

}
	// .globl	_Z15create_fake_ptrPK6VectorPPS_i
.visible .entry _Z15create_fake_ptrPK6VectorPPS_i(
	.param .u64 .ptr .align 1 _Z15create_fake_ptrPK6VectorPPS_i_param_0,
	.param .u64 .ptr .align 1 _Z15create_fake_ptrPK6VectorPPS_i_param_1,
	.param .u32 _Z15create_fake_ptrPK6VectorPPS_i_param_2
)
{
	.reg .pred 	%p<2>;
	.reg .b32 	%r<14>;
	.reg .b64 	%rd<8>;

	ld.param.u64 	%rd1, [_Z15create_fake_ptrPK6VectorPPS_i_param_0];
	ld.param.u64 	%rd2, [_Z15create_fake_ptrPK6VectorPPS_i_param_1];
	ld.param.u32 	%r2, [_Z15create_fake_ptrPK6VectorPPS_i_param_2];
	mov.u32 	%r3, %ctaid.x;
	mov.u32 	%r4, %ntid.x;
	mov.u32 	%r5, %tid.x;
	mad.lo.s32 	%r1, %r3, %r4, %r5;
	setp.ge.s32 	%p1, %r1, %r2;
	@%p1 bra 	$L__BB2_2;
	cvta.to.global.u64 	%rd3, %rd2;
	mul.hi.s32 	%r6, %r1, -2078209981;
	add.s32 	%r7, %r6, %r1;
	shr.u32 	%r8, %r7, 31;
	shr.s32 	%r9, %r7, 4;
	add.s32 	%r10, %r9, %r8;
	mul.lo.s32 	%r11, %r10, 31;
	sub.s32 	%r12, %r1, %r11;
	mul.lo.s32 	%r13, %r12, %r1;
	mul.wide.s32 	%rd4, %r13, 256;
	add.s64 	%rd5, %rd1, %rd4;
	mul.wide.s32 	%rd6, %r1, 8;
	add.s64 	%rd7, %rd3, %rd6;
	st.global.u64 	[%rd7], %rd5;
$L__BB2_2:
	ret;

}


// ===== COMPILED SASS (sm_100) =====

	.target	sm_100

	.elftype	@"ET_EXEC"


//--------------------- .note.nv.tkinfo           --------------------------
	.section	.note.nv.tkinfo,"",@"SHT_NOTE"
	.sectionflags	@"SHF_NOTE_NV_TKINFO"
	.tkinfo
        /*0018*/ 	.word	0x00000002
        /*0030*/ 	.string	""
        /*0030*/ 	.string	"ptxas"
        /*0030*/ 	.string	"Cuda compilation tools, release 13.0, V13.0.88"
        /*0030*/ 	.string	"Build cuda_13.0.r13.0/compiler.36424714_0"
        /*0030*/ 	.string	"-arch sm_100 -m 64 "



//--------------------- .note.nv.cuinfo           --------------------------
	.section	.note.nv.cuinfo,"",@"SHT_NOTE"
	.sectionflags	@"SHF_NOTE_NV_CUINFO"
        /*0018*/ 	.short	0x0002
        /*001a*/ 	.short	0x0064
        /*001c*/ 	.short	0x0082
	.zero		2


//--------------------- .nv.info                  --------------------------
	.section	.nv.info,"",@"SHT_CUDA_INFO"
	.align	4


	//----- nvinfo : EIATTR_REGCOUNT
	.align		4
        /*0000*/ 	.byte	0x04, 0x2f
        /*0002*/ 	.short	(.L_1 - .L_0)
	.align		4
.L_0:
        /*0004*/ 	.word	index@(_Z4testPK6VectorPPS_iPj)
        /*0008*/ 	.word	0x0000000c


	//----- nvinfo : EIATTR_FRAME_SIZE
	.align		4
.L_1:
        /*000c*/ 	.byte	0x04, 0x11
        /*000e*/ 	.short	(.L_3 - .L_2)
	.align		4
.L_2:
        /*0010*/ 	.word	index@(_Z4testPK6VectorPPS_iPj)
        /*0014*/ 	.word	0x00000000


	//----- nvinfo : EIATTR_REGCOUNT
	.align		4
.L_3:
        /*0018*/ 	.byte	0x04, 0x2f
        /*001a*/ 	.short	(.L_5 - .L_4)
	.align		4
.L_4:
        /*001c*/ 	.word	index@(_Z3d2hPK6VectorPPS_i)
        /*0020*/ 	.word	0x0000000a


	//----- nvinfo : EIATTR_FRAME_SIZE
	.align		4
.L_5:
        /*0024*/ 	.byte	0x04, 0x11
        /*0026*/ 	.short	(.L_7 - .L_6)
	.align		4
.L_6:
        /*0028*/ 	.word	index@(_Z3d2hPK6VectorPPS_i)
        /*002c*/ 	.word	0x00000000


	//----- nvinfo : EIATTR_REGCOUNT
	.align		4
.L_7:
        /*0030*/ 	.byte	0x04, 0x2f
        /*0032*/ 	.short	(.L_9 - .L_8)
	.align		4
.L_8:
        /*0034*/ 	.word	index@(_Z15create_fake_ptrPK6VectorPPS_i)
        /*0038*/ 	.word	0x0000000c


	//----- nvinfo : EIATTR_FRAME_SIZE
	.align		4
.L_9:
        /*003c*/ 	.byte	0x04, 0x11
        /*003e*/ 	.short	(.L_11 - .L_10)
	.align		4
.L_10:
        /*0040*/ 	.word	index@(_Z15create_fake_ptrPK6VectorPPS_i)
        /*0044*/ 	.word	0x00000000


	//----- nvinfo : EIATTR_MIN_STACK_SIZE
	.align		4
.L_11:
        /*0048*/ 	.byte	0x04, 0x12
        /*004a*/ 	.short	(.L_13 - .L_12)
	.align		4
.L_12:
        /*004c*/ 	.word	index@(_Z15create_fake_ptrPK6VectorPPS_i)
        /*0050*/ 	.word	0x00000000


	//----- nvinfo : EIATTR_MIN_STACK_SIZE
	.align		4
.L_13:
        /*0054*/ 	.byte	0x04, 0x12
        /*0056*/ 	.short	(.L_15 - .L_14)
	.align		4
.L_14:
        /*0058*/ 	.word	index@(_Z3d2hPK6VectorPPS_i)
        /*005c*/ 	.word	0x00000000


	//----- nvinfo : EIATTR_MIN_STACK_SIZE
	.align		4
.L_15:
        /*0060*/ 	.byte	0x04, 0x12
        /*0062*/ 	.short	(.L_17 - .L_16)
	.align		4
.L_16:
        /*0064*/ 	.word	index@(_Z4testPK6VectorPPS_iPj)
        /*0068*/ 	.word	0x00000000
.L_17:


//--------------------- .nv.compat                --------------------------
	.section	.nv.compat,"",@"SHT_CUDA_COMPAT_INFO"
	.align	4
        /*0000*/ 	.byte	0x02, 0x09, 0x00, 0x00, 0x02, 0x02, 0x01, 0x00, 0x02, 0x05, 0x05, 0x00, 0x03, 0x07, 0x01, 0x01
        /*0010*/ 	.byte	0x02, 0x03, 0x00, 0x00, 0x02, 0x06, 0x01, 0x00, 0x04, 0x0b, 0x08, 0x00, 0x09, 0x00, 0x00, 0x00
        /*0020*/ 	.byte	0x00, 0x00, 0x00, 0x00


//--------------------- .nv.info._Z15create_fake_ptrPK6VectorPPS_i --------------------------
	.section	.nv.info._Z15create_fake_ptrPK6VectorPPS_i,"",@"SHT_CUDA_INFO"
	.sectionflags	@""
	.align	4


	//----- nvinfo : EIATTR_CUDA_API_VERSION
	.align		4
        /*0000*/ 	.byte	0x04, 0x37
        /*0002*/ 	.short	(.L_19 - .L_18)
.L_18:
        /*0004*/ 	.word	0x00000082


	//----- nvinfo : EIATTR_KPARAM_INFO
	.align		4
.L_19:
        /*0008*/ 	.byte	0x04, 0x17
        /*000a*/ 	.short	(.L_21 - .L_20)
.L_20:
        /*000c*/ 	.word	0x00000000
        /*0010*/ 	.short	0x0002
        /*0012*/ 	.short	0x0010
        /*0014*/ 	.byte	0x00, 0xf0, 0x11, 0x00


	//----- nvinfo : EIATTR_KPARAM_INFO
	.align		4
.L_21:
        /*0018*/ 	.byte	0x04, 0x17
        /*001a*/ 	.short	(.L_23 - .L_22)
.L_22:
        /*001c*/ 	.word	0x00000000
        /*0020*/ 	.short	0x0001
        /*0022*/ 	.short	0x0008
        /*0024*/ 	.byte	0x00, 0xf5, 0x21, 0x00


	//----- nvinfo : EIATTR_KPARAM_INFO
	.align		4
.L_23:
        /*0028*/ 	.byte	0x04, 0x17
        /*002a*/ 	.short	(.L_25 - .L_24)
.L_24:
        /*002c*/ 	.word	0x00000000
        /*0030*/ 	.short	0x0000
        /*0032*/ 	.short	0x0000
        /*0034*/ 	.byte	0x00, 0xf5, 0x21, 0x00


	//----- nvinfo : EIATTR_SPARSE_MMA_MASK
	.align		4
.L_25:
        /*0038*/ 	.byte	0x03, 0x50
        /*003a*/ 	.short	0x0000


	//----- nvinfo : EIATTR_MAXREG_COUNT
	.align		4
        /*003c*/ 	.byte	0x03, 0x1b
        /*003e*/ 	.short	0x00ff


	//----- nvinfo : EIATTR_MERCURY_ISA_VERSION
	.align		4
        /*0040*/ 	.byte	0x03, 0x5f
        /*0042*/ 	.short	0x0101


	//----- nvinfo : EIATTR_VRC_CTA_INIT_COUNT
	.align		4
        /*0044*/ 	.byte	0x02, 0x4a
	.zero		1
	.zero		1


	//----- nvinfo : EIATTR_EXIT_INSTR_OFFSETS
	.align		4
        /*0048*/ 	.byte	0x04, 0x1c
        /*004a*/ 	.short	(.L_27 - .L_26)


	//   ....[0]....
.L_26:
        /*004c*/ 	.word	0x00000070


	//   ....[1]....
        /*0050*/ 	.word	0x00000140


	//----- nvinfo : EIATTR_CBANK_PARAM_SIZE
	.align		4
.L_27:
        /*0054*/ 	.byte	0x03, 0x19
        /*0056*/ 	.short	0x0014


	//----- nvinfo : EIATTR_PARAM_CBANK
	.align		4
        /*0058*/ 	.byte	0x04, 0x0a
        /*005a*/ 	.short	(.L_29 - .L_28)
	.align		4
.L_28:
        /*005c*/ 	.word	index@(.nv.constant0._Z15create_fake_ptrPK6VectorPPS_i)
        /*0060*/ 	.short	0x0380
        /*0062*/ 	.short	0x0014


	//----- nvinfo : EIATTR_SW_WAR
	.align		4
.L_29:
        /*0064*/ 	.byte	0x04, 0x36
        /*0066*/ 	.short	(.L_31 - .L_30)
.L_30:
        /*0068*/ 	.word	0x00000008
.L_31:


//--------------------- .nv.info._Z3d2hPK6VectorPPS_i --------------------------
	.section	.nv.info._Z3d2hPK6VectorPPS_i,"",@"SHT_CUDA_INFO"
	.sectionflags	@""
	.align	4


	//----- nvinfo : EIATTR_CUDA_API_VERSION
	.align		4
        /*0000*/ 	.byte	0x04, 0x37
        /*0002*/ 	.short	(.L_33 - .L_32)
.L_32:
        /*0004*/ 	.word	0x00000082


	//----- nvinfo : EIATTR_KPARAM_INFO
	.align		4
.L_33:
        /*0008*/ 	.byte	0x04, 0x17
        /*000a*/ 	.short	(.L_35 - .L_34)
.L_34:
        /*000c*/ 	.word	0x00000000
        /*0010*/ 	.short	0x0002
        /*0012*/ 	.short	0x0010
        /*0014*/ 	.byte	0x00, 0xf0, 0x11, 0x00


	//----- nvinfo : EIATTR_KPARAM_INFO
	.align		4
.L_35:
        /*0018*/ 	.byte	0x04, 0x17
        /*001a*/ 	.short	(.L_37 - .L_36)
.L_36:
        /*001c*/ 	.word	0x00000000
        /*0020*/ 	.short	0x0001
        /*0022*/ 	.short	0x0008
        /*0024*/ 	.byte	0x00, 0xf5, 0x21, 0x00


	//----- nvinfo : EIATTR_KPARAM_INFO
	.align		4
.L_37:
        /*0028*/ 	.byte	0x04, 0x17
        /*002a*/ 	.short	(.L_39 - .L_38)
.L_38:
        /*002c*/ 	.word	0x00000000
        /*0030*/ 	.short	0x0000
        /*0032*/ 	.short	0x0000
        /*0034*/ 	.byte	0x00, 0xf5, 0x21, 0x00


	//----- nvinfo : EIATTR_SPARSE_MMA_MASK
	.align		4
.L_39:
        /*0038*/ 	.byte	0x03, 0x50
        /*003a*/ 	.short	0x0000


	//----- nvinfo : EIATTR_MAXREG_COUNT
	.align		4
        /*003c*/ 	.byte	0x03, 0x1b
        /*003e*/ 	.short	0x00ff


	//----- nvinfo : EIATTR_MERCURY_ISA_VERSION
	.align		4
        /*0040*/ 	.byte	0x03, 0x5f
        /*0042*/ 	.short	0x0101


	//----- nvinfo : EIATTR_VRC_CTA_INIT_COUNT
	.align		4
        /*0044*/ 	.byte	0x02, 0x4a
	.zero		1
	.zero		1


	//----- nvinfo : EIATTR_EXIT_INSTR_OFFSETS
	.align		4
        /*0048*/ 	.byte	0x04, 0x1c
        /*004a*/ 	.short	(.L_41 - .L_40)


	//   ....[0]....
.L_40:
        /*004c*/ 	.word	0x00000070


	//   ....[1]....
        /*0050*/ 	.word	0x00000150


	//----- nvinfo : EIATTR_CBANK_PARAM_SIZE
	.align		4
.L_41:
        /*0054*/ 	.byte	0x03, 0x19
        /*0056*/ 	.short	0x0014


	//----- nvinfo : EIATTR_PARAM_CBANK
	.align		4
        /*0058*/ 	.byte	0x04, 0x0a
        /*005a*/ 	.short	(.L_43 - .L_42)
	.align		4
.L_42:
        /*005c*/ 	.word	index@(.nv.constant0._Z3d2hPK6VectorPPS_i)
        /*0060*/ 	.short	0x0380
        /*0062*/ 	.short	0x0014


	//----- nvinfo : EIATTR_SW_WAR
	.align		4
.L_43:
        /*0064*/ 	.byte	0x04, 0x36
        /*0066*/ 	.short	(.L_45 - .L_44)
.L_44:
        /*0068*/ 	.word	0x00000008
.L_45:


//--------------------- .nv.info._Z4testPK6VectorPPS_iPj --------------------------
	.section	.nv.info._Z4testPK6VectorPPS_iPj,"",@"SHT_CUDA_INFO"
	.sectionflags	@""
	.align	4


	//----- nvinfo : EIATTR_CUDA_API_VERSION
	.align		4
        /*0000*/ 	.byte	0x04, 0x37
        /*0002*/ 	.short	(.L_47 - .L_46)
.L_46:
        /*0004*/ 	.word	0x00000082


	//----- nvinfo : EIATTR_KPARAM_INFO
	.align		4
.L_47:
        /*0008*/ 	.byte	0x04, 0x17
        /*000a*/ 	.short	(.L_49 - .L_48)
.L_48:
        /*000c*/ 	.word	0x00000000
        /*0010*/ 	.short	0x0003
        /*0012*/ 	.short	0x0018
        /*0014*/ 	.byte	0x00, 0xf5, 0x21, 0x00


	//----- nvinfo : EIATTR_KPARAM_INFO
	.align		4
.L_49:
        /*0018*/ 	.byte	0x04, 0x17
        /*001a*/ 	.short	(.L_51 - .L_50)
.L_50:
        /*001c*/ 	.word	0x00000000
        /*0020*/ 	.short	0x0002
        /*0022*/ 	.short	0x0010
        /*0024*/ 	.byte	0x00, 0xf0, 0x11, 0x00


	//----- nvinfo : EIATTR_KPARAM_INFO
	.align		4
.L_51:
        /*0028*/ 	.byte	0x04, 0x17
        /*002a*/ 	.short	(.L_53 - .L_52)
.L_52:
        /*002c*/ 	.word	0x00000000
        /*0030*/ 	.short	0x0001
        /*0032*/ 	.short	0x0008
        /*0034*/ 	.byte	0x00, 0xf5, 0x21, 0x00


	//----- nvinfo : EIATTR_KPARAM_INFO
	.align		4
.L_53:
        /*0038*/ 	.byte	0x04, 0x17
        /*003a*/ 	.short	(.L_55 - .L_54)
.L_54:
        /*003c*/ 	.word	0x00000000
        /*0040*/ 	.short	0x0000
        /*0042*/ 	.short	0x0000
        /*0044*/ 	.byte	0x00, 0xf5, 0x21, 0x00


	//----- nvinfo : EIATTR_SPARSE_MMA_MASK
	.align		4
.L_55:
        /*0048*/ 	.byte	0x03, 0x50
        /*004a*/ 	.short	0x0000


	//----- nvinfo : EIATTR_MAXREG_COUNT
	.align		4
        /*004c*/ 	.byte	0x03, 0x1b
        /*004e*/ 	.short	0x00ff


	//----- nvinfo : EIATTR_MERCURY_ISA_VERSION
	.align		4
        /*0050*/ 	.byte	0x03, 0x5f
        /*0052*/ 	.short	0x0101


	//----- nvinfo : EIATTR_VRC_CTA_INIT_COUNT
	.align		4
        /*0054*/ 	.byte	0x02, 0x4a
	.zero		1
	.zero		1


	//----- nvinfo : EIATTR_EXIT_INSTR_OFFSETS
	.align		4
        /*0058*/ 	.byte	0x04, 0x1c
        /*005a*/ 	.short	(.L_57 - .L_56)


	//   ....[0]....
.L_56:
        /*005c*/ 	.word	0x00000070


	//   ....[1]....
        /*0060*/ 	.word	0x00000170


	//----- nvinfo : EIATTR_CBANK_PARAM_SIZE
	.align		4
.L_57:
        /*0064*/ 	.byte	0x03, 0x19
        /*0066*/ 	.short	0x0020


	//----- nvinfo : EIATTR_PARAM_CBANK
	.align		4
        /*0068*/ 	.byte	0x04, 0x0a
        /*006a*/ 	.short	(.L_59 - .L_58)
	.align		4
.L_58:
        /*006c*/ 	.word	index@(.nv.constant0._Z4testPK6VectorPPS_iPj)
        /*0070*/ 	.short	0x0380
        /*0072*/ 	.short	0x0020


	//----- nvinfo : EIATTR_SW_WAR
	.align		4
.L_59:
        /*0074*/ 	.byte	0x04, 0x36
        /*0076*/ 	.short	(.L_61 - .L_60)
.L_60:
        /*0078*/ 	.word	0x00000008
.L_61:


//--------------------- .nv.callgraph             --------------------------
	.section	.nv.callgraph,"",@"SHT_CUDA_CALLGRAPH"
	.align	4
	.sectionentsize	8
	.align		4
        /*0000*/ 	.word	0x00000000
	.align		4
        /*0004*/ 	.word	0xffffffff
	.align		4
        /*0008*/ 	.word	0x00000000
	.align		4
        /*000c*/ 	.word	0xfffffffe
	.align		4
        /*0010*/ 	.word	0x00000000
	.align		4
        /*0014*/ 	.word	0xfffffffd
	.align		4
        /*0018*/ 	.word	0x00000000
	.align		4
        /*001c*/ 	.word	0xfffffffc


//--------------------- .text._Z15create_fake_ptrPK6VectorPPS_i --------------------------
	.section	.text._Z15create_fake_ptrPK6VectorPPS_i,"ax",@progbits
	.align	128
        .global         _Z15create_fake_ptrPK6VectorPPS_i
        .type           _Z15create_fake_ptrPK6VectorPPS_i,@function
        .size           _Z15create_fake_ptrPK6VectorPPS_i,(.L_x_3 - _Z15create_fake_ptrPK6VectorPPS_i)
        .other          _Z15create_fake_ptrPK6VectorPPS_i,@"STO_CUDA_ENTRY STV_DEFAULT"
_Z15create_fake_ptrPK6VectorPPS_i:
.text._Z15create_fake_ptrPK6VectorPPS_i:
[----:B------:R-:W-:Y:S01]  /*0000*/  LDC R1, c[0x0][0x37c] ;  /* 0x0000df00ff017b82 */ /* 0x000fe20000000800 */
[----:B------:R-:W0:Y:S07]  /*0010*/  S2R R7, SR_TID.X ;  /* 0x0000000000077919 */ /* 0x000e2e0000002100 */
[----:B------:R-:W0:Y:S01]  /*0020*/  S2UR UR4, SR_CTAID.X ;  /* 0x00000000000479c3 */ /* 0x000e220000002500 */
[----:B------:R-:W1:Y:S07]  /*0030*/  LDCU UR5, c[0x0][0x390] ;  /* 0x00007200ff0577ac */ /* 0x000e6e0008000800 */
[----:B------:R-:W0:Y:S02]  /*0040*/  LDC R6, c[0x0][0x360] ;  /* 0x0000d800ff067b82 */ /* 0x000e240000000800 */
[----:B0-----:R-:W-:-:S05]  /*0050*/  IMAD R7, R6, UR4, R7 ;  /* 0x0000000406077c24 */ /* 0x001fca000f8e0207 */
[----:B-1----:R-:W-:-:S13]  /*0060*/  ISETP.GE.AND P0, PT, R7, UR5, PT ;  /* 0x0000000507007c0c */ /* 0x002fda000bf06270 */
[----:B------:R-:W-:Y:S05]  /*0070*/  @P0 EXIT ;  /* 0x000000000000094d */ /* 0x000fea0003800000 */
[----:B------:R-:W-:Y:S01]  /*0080*/  HFMA2 R6, -RZ, RZ, 0, 0 ;  /* 0x00000000ff067431 */ /* 0x000fe200000001ff */
[----:B------:R-:W0:Y:S01]  /*0090*/  LDC.64 R4, c[0x0][0x388] ;  /* 0x0000e200ff047b82 */ /* 0x000e220000000a00 */
[----:B------:R-:W1:Y:S07]  /*00a0*/  LDCU.64 UR4, c[0x0][0x358] ;  /* 0x00006b00ff0477ac */ /* 0x000e6e0008000a00 */
[----:B------:R-:W2:Y:S01]  /*00b0*/  LDC.64 R2, c[0x0][0x380] ;  /* 0x0000e000ff027b82 */ /* 0x000ea20000000a00 */
[----:B------:R-:W-:-:S05]  /*00c0*/  IMAD.HI R0, R7, -0x7bdef7bd, R6 ;  /* 0x8421084307007827 */ /* 0x000fca00078e0206 */
[----:B------:R-:W-:-:S04]  /*00d0*/  SHF.R.U32.HI R9, RZ, 0x1f, R0 ;  /* 0x0000001fff097819 */ /* 0x000fc80000011600 */
[----:B------:R-:W-:-:S05]  /*00e0*/  LEA.HI.SX32 R9, R0, R9, 0x1c ;  /* 0x0000000900097211 */ /* 0x000fca00078fe2ff */
[----:B------:R-:W-:Y:S02]  /*00f0*/  IMAD R9, R9, -0x1f, R7 ;  /* 0xffffffe109097824 */ /* 0x000fe400078e0207 */
[----:B0-----:R-:W-:-:S04]  /*0100*/  IMAD.WIDE R4, R7, 0x8, R4 ;  /* 0x0000000807047825 */ /* 0x001fc800078e0204 */
[----:B------:R-:W-:-:S04]  /*0110*/  IMAD R9, R7, R9, RZ ;  /* 0x0000000907097224 */ /* 0x000fc800078e02ff */
[----:B--2---:R-:W-:-:S05]  /*0120*/  IMAD.WIDE R2, R9, 0x100, R2 ;  /* 0x0000010009027825 */ /* 0x004fca00078e0202 */
[----:B-1----:R-:W-:Y:S01]  /*0130*/  STG.E.64 desc[UR4][R4.64], R2 ;  /* 0x0000000204007986 */ /* 0x002fe2000c101b04 */
[----:B------:R-:W-:Y:S05]  /*0140*/  EXIT ;  /* 0x000000000000794d */ /* 0x000fea0003800000 */
.L_x_0:
[----:B------:R-:W-:-:S00]  /*0150*/  BRA `(.L_x_0) ;  /* 0xfffffffc00fc7947 */ /* 0x000fc0000383ffff */
[----:B------:R-:W-:-:S00]  /*0160*/  NOP ;  /* 0x0000000000007918 */ /* 0x000fc00000000000 */
        /* <DEDUP_REMOVED lines=9> */
.L_x_3:


//--------------------- .text._Z3d2hPK6VectorPPS_i --------------------------
	.section	.text._Z3d2hPK6VectorPPS_i,"ax",@progbits
	.align	128
        .global         _Z3d2hPK6VectorPPS_i
        .type           _Z3d2hPK6VectorPPS_i,@function
        .size           _Z3d2hPK6VectorPPS_i,(.L_x_4 - _Z3d2hPK6VectorPPS_i)
        .other          _Z3d2hPK6VectorPPS_i,@"STO_CUDA_ENTRY STV_DEFAULT"
_Z3d2hPK6VectorPPS_i:
.text._Z3d2hPK6VectorPPS_i:
        /* <DEDUP_REMOVED lines=8> */
[----:B------:R-:W0:Y:S01]  /*0080*/  LDC.64 R2, c[0x0][0x388] ;  /* 0x0000e200ff027b82 */ /* 0x000e220000000a00 */
[----:B------:R-:W-:Y:S01]  /*0090*/  SHF.R.S32.HI R5, RZ, 0x1f, R0 ;  /* 0x0000001fff057819 */ /* 0x000fe20000011400 */
[----:B------:R-:W1:Y:S03]  /*00a0*/  LDCU.64 UR4, c[0x0][0x358] ;  /* 0x00006b00ff0477ac */ /* 0x000e660008000a00 */
[----:B------:R-:W-:-:S04]  /*00b0*/  LEA.HI R5, R5, R0, RZ, 0x5 ;  /* 0x0000000005057211 */ /* 0x000fc800078f28ff */
[----:B------:R-:W-:-:S05]  /*00c0*/  SHF.R.S32.HI R7, RZ, 0x5, R5 ;  /* 0x00000005ff077819 */ /* 0x000fca0000011405 */
[----:B0-----:R-:W-:-:S06]  /*00d0*/  IMAD.WIDE R2, R7, 0x8, R2 ;  /* 0x0000000807027825 */ /* 0x001fcc00078e0202 */
[----:B-1----:R-:W2:Y:S01]  /*00e0*/  LDG.E.64.CONSTANT R2, desc[UR4][R2.64] ;  /* 0x0000000402027981 */ /* 0x002ea2000c1e9b00 */
[----:B------:R-:W-:Y:S01]  /*00f0*/  LOP3.LUT R5, R5, 0xffffffe0, RZ, 0xc0, !PT ;  /* 0xffffffe005057812 */ /* 0x000fe200078ec0ff */
[----:B------:R-:W-:-:S04]  /*0100*/  IMAD.MOV.U32 R7, RZ, RZ, 0x3dcccccd ;  /* 0x3dcccccdff077424 */ /* 0x000fc800078e00ff */
[----:B------:R-:W-:-:S04]  /*0110*/  IMAD.IADD R5, R0, 0x1, -R5 ;  /* 0x0000000100057824 */ /* 0x000fc800078e0a05 */
[----:B--2---:R-:W-:-:S05]  /*0120*/  IMAD.WIDE R4, R5, 0x4, R2 ;  /* 0x0000000405047825 */ /* 0x004fca00078e0202 */
[----:B------:R-:W-:Y:S04]  /*0130*/  STG.E desc[UR4][R4.64], R7 ;  /* 0x0000000704007986 */ /* 0x000fe8000c101904 */
[----:B------:R-:W-:Y:S01]  /*0140*/  STG.E desc[UR4][R4.64+0x4], R7 ;  /* 0x0000040704007986 */ /* 0x000fe2000c101904 */
[----:B------:R-:W-:Y:S05]  /*0150*/  EXIT ;  /* 0x000000000000794d */ /* 0x000fea0003800000 */
.L_x_1:
        /* <DEDUP_REMOVED lines=10> */
.L_x_4:


//--------------------- .text._Z4testPK6VectorPPS_iPj --------------------------
	.section	.text._Z4testPK6VectorPPS_iPj,"ax",@progbits
	.align	128
        .global         _Z4testPK6VectorPPS_iPj
        .type           _Z4testPK6VectorPPS_iPj,@function
        .size           _Z4testPK6VectorPPS_iPj,(.L_x_5 - _Z4testPK6VectorPPS_iPj)
        .other          _Z4testPK6VectorPPS_iPj,@"STO_CUDA_ENTRY STV_DEFAULT"
_Z4testPK6VectorPPS_iPj:
.text._Z4testPK6VectorPPS_iPj:
        /* <DEDUP_REMOVED lines=11> */
[----:B------:R-:W-:-:S03]  /*00b0*/  LEA.HI R7, R7, R0, RZ, 0x6 ;  /* 0x0000000007077211 */ /* 0x000fc600078f30ff */
[----:B------:R-:W2:Y:S01]  /*00c0*/  LDC.64 R4, c[0x0][0x388] ;  /* 0x0000e200ff047b82 */ /* 0x000ea20000000a00 */
[----:B------:R-:W-:Y:S02]  /*00d0*/  SHF.R.S32.HI R9, RZ, 0x6, R7 ;  /* 0x00000006ff097819 */ /* 0x000fe40000011407 */
[----:B------:R-:W-:-:S04]  /*00e0*/  LOP3.LUT R7, R7, 0xffffffc0, RZ, 0xc0, !PT ;  /* 0xffffffc007077812 */ /* 0x000fc800078ec0ff */
[----:B------:R-:W-:Y:S01]  /*00f0*/  IADD3 R7, PT, PT, R0, -R7, RZ ;  /* 0x8000000700077210 */ /* 0x000fe20007ffe0ff */
[----:B0-----:R-:W-:-:S04]  /*0100*/  IMAD.WIDE R2, R9, 0x100, R2 ;  /* 0x0000010009027825 */ /* 0x001fc800078e0202 */
[----:B------:R-:W-:-:S04]  /*0110*/  IMAD.WIDE R2, R7, 0x4, R2 ;  /* 0x0000000407027825 */ /* 0x000fc800078e0202 */
[----:B--2---:R-:W-:Y:S02]  /*0120*/  IMAD.WIDE R4, R9, 0x8, R4 ;  /* 0x0000000809047825 */ /* 0x004fe400078e0204 */
[----:B-1----:R-:W2:Y:S04]  /*0130*/  LDG.E.CONSTANT R3, desc[UR4][R2.64] ;  /* 0x0000000402037981 */ /* 0x002ea8000c1e9900 */
[----:B------:R-:W3:Y:S02]  /*0140*/  LDG.E.64.CONSTANT R4, desc[UR4][R4.64] ;  /* 0x0000000404047981 */ /* 0x000ee4000c1e9b00 */
[----:B---3--:R-:W-:-:S05]  /*0150*/  IMAD.WIDE R6, R7, 0x4, R4 ;  /* 0x0000000407067825 */ /* 0x008fca00078e0204 */
[----:B--2---:R-:W-:Y:S01]  /*0160*/  STG.E desc[UR4][R6.64], R3 ;  /* 0x0000000306007986 */ /* 0x004fe2000c101904 */
[----:B------:R-:W-:Y:S05]  /*0170*/  EXIT ;  /* 0x000000000000794d */ /* 0x000fea0003800000 */
.L_x_2:
        /* <DEDUP_REMOVED lines=16> */
.L_x_5:


//--------------------- .nv.shared.reserved.0     --------------------------
	.section	.nv.shared.reserved.0,"aw",@nobits
	.weak		__nv_reservedSMEM_offset_0_alias
	.size		__nv_reservedSMEM_offset_0_alias, 0, 64
	.other		__nv_reservedSMEM_offset_0_alias,@"STO_CUDA_RESERVED_SHARED STV_DEFAULT"
__nv_reservedSMEM_offset_0_alias:
	.zero		0
	.zero		64


//--------------------- .nv.constant0._Z15create_fake_ptrPK6VectorPPS_i --------------------------
	.section	.nv.constant0._Z15create_fake_ptrPK6VectorPPS_i,"a",@progbits
	.sectionflags	@""
	.align	4
.nv.constant0._Z15create_fake_ptrPK6VectorPPS_i:
	.zero		916


//--------------------- .nv.constant0._Z3d2hPK6VectorPPS_i --------------------------
	.section	.nv.constant0._Z3d2hPK6VectorPPS_i,"a",@progbits
	.sectionflags	@""
	.align	4
.nv.constant0._Z3d2hPK6VectorPPS_i:
	.zero		916


//--------------------- .nv.constant0._Z4testPK6VectorPPS_iPj --------------------------
	.section	.nv.constant0._Z4testPK6VectorPPS_iPj,"a",@progbits
	.sectionflags	@""
	.align	4
.nv.constant0._Z4testPK6VectorPPS_iPj:
	.zero		928


//--------------------- SYMBOLS --------------------------

	.type		.nv.reservedSmem.offset0,@object
	.size		.nv.reservedSmem.offset0,0x4
